//
// Generated by NVIDIA NVVM Compiler
//
// Compiler Build ID: CL-36424714
// Cuda compilation tools, release 13.0, V13.0.88
// Based on NVVM 20.0.0
//

.version 9.0
.target sm_100
.address_size 64

	// .globl	_Z14originalReducePiS_
// _ZZ14originalReducePiS_E5sdata has been demoted
// _ZZ15optimizedReducePiS_E5sdata has been demoted

.visible .entry _Z14originalReducePiS_(
	.param .u64 .ptr .align 1 _Z14originalReducePiS__param_0,
	.param .u64 .ptr .align 1 _Z14originalReducePiS__param_1
)
{
	.reg .pred 	%p<6>;
	.reg .b32 	%r<41>;
	.reg .b64 	%rd<11>;
	// demoted variable
	.shared .align 4 .b8 _ZZ14originalReducePiS_E5sdata[2048];
	ld.param.u64 	%rd2, [_Z14originalReducePiS__param_0];
	ld.param.u64 	%rd1, [_Z14originalReducePiS__param_1];
	cvta.to.global.u64 	%rd3, %rd2;
	mov.u32 	%r1, %tid.x;
	mov.u32 	%r2, %ctaid.x;
	mov.u32 	%r40, %ntid.x;
	mul.lo.s32 	%r7, %r40, %r2;
	shl.b32 	%r8, %r7, 1;
	add.s32 	%r9, %r8, %r1;
	mul.wide.u32 	%rd4, %r9, 4;
	add.s64 	%rd5, %rd3, %rd4;
	ld.global.u32 	%r10, [%rd5];
	add.s32 	%r11, %r9, %r40;
	mul.wide.u32 	%rd6, %r11, 4;
	add.s64 	%rd7, %rd3, %rd6;
	ld.global.u32 	%r12, [%rd7];
	add.s32 	%r13, %r12, %r10;
	shl.b32 	%r14, %r1, 2;
	mov.u32 	%r15, _ZZ14originalReducePiS_E5sdata;
	add.s32 	%r4, %r15, %r14;
	st.shared.u32 	[%r4], %r13;
	bar.sync 	0;
	setp.lt.u32 	%p1, %r40, 66;
	@%p1 bra 	$L__BB0_4;
$L__BB0_1:
	shr.u32 	%r6, %r40, 1;
	setp.ge.u32 	%p2, %r1, %r6;
	@%p2 bra 	$L__BB0_3;
	shl.b32 	%r16, %r6, 2;
	add.s32 	%r17, %r4, %r16;
	ld.shared.u32 	%r18, [%r17];
	ld.shared.u32 	%r19, [%r4];
	add.s32 	%r20, %r19, %r18;
	st.shared.u32 	[%r4], %r20;
$L__BB0_3:
	bar.sync 	0;
	setp.gt.u32 	%p3, %r40, 131;
	mov.u32 	%r40, %r6;
	@%p3 bra 	$L__BB0_1;
$L__BB0_4:
	setp.gt.u32 	%p4, %r1, 31;
	@%p4 bra 	$L__BB0_7;
	ld.volatile.shared.u32 	%r21, [%r4+128];
	ld.volatile.shared.u32 	%r22, [%r4];
	add.s32 	%r23, %r22, %r21;
	st.volatile.shared.u32 	[%r4], %r23;
	ld.volatile.shared.u32 	%r24, [%r4+64];
	ld.volatile.shared.u32 	%r25, [%r4];
	add.s32 	%r26, %r25, %r24;
	st.volatile.shared.u32 	[%r4], %r26;
	ld.volatile.shared.u32 	%r27, [%r4+32];
	ld.volatile.shared.u32 	%r28, [%r4];
	add.s32 	%r29, %r28, %r27;
	st.volatile.shared.u32 	[%r4], %r29;
	ld.volatile.shared.u32 	%r30, [%r4+16];
	ld.volatile.shared.u32 	%r31, [%r4];
	add.s32 	%r32, %r31, %r30;
	st.volatile.shared.u32 	[%r4], %r32;
	ld.volatile.shared.u32 	%r33, [%r4+8];
	ld.volatile.shared.u32 	%r34, [%r4];
	add.s32 	%r35, %r34, %r33;
	st.volatile.shared.u32 	[%r4], %r35;
	ld.volatile.shared.u32 	%r36, [%r4+4];
	ld.volatile.shared.u32 	%r37, [%r4];
	add.s32 	%r38, %r37, %r36;
	st.volatile.shared.u32 	[%r4], %r38;
	setp.ne.s32 	%p5, %r1, 0;
	@%p5 bra 	$L__BB0_7;
	ld.shared.u32 	%r39, [_ZZ14originalReducePiS_E5sdata];
	cvta.to.global.u64 	%rd8, %rd1;
	mul.wide.u32 	%rd9, %r2, 4;
	add.s64 	%rd10, %rd8, %rd9;
	st.global.u32 	[%rd10], %r39;
$L__BB0_7:
	ret;

}
	// .globl	_Z15optimizedReducePiS_
.visible .entry _Z15optimizedReducePiS_(
	.param .u64 .ptr .align 1 _Z15optimizedReducePiS__param_0,
	.param .u64 .ptr .align 1 _Z15optimizedReducePiS__param_1
)
{
	.reg .pred 	%p<11>;
	.reg .b32 	%r<33>;
	.reg .b64 	%rd<11>;
	// demoted variable
	.shared .align 4 .b8 _ZZ15optimizedReducePiS_E5sdata[2048];
	ld.param.u64 	%rd2, [_Z15optimizedReducePiS__param_0];
	ld.param.u64 	%rd1, [_Z15optimizedReducePiS__param_1];
	cvta.to.global.u64 	%rd3, %rd2;
	mov.u32 	%r1, %tid.x;
	mov.u32 	%r2, %ctaid.x;
	mov.u32 	%r32, %ntid.x;
	mul.lo.s32 	%r8, %r32, %r2;
	shl.b32 	%r9, %r8, 1;
	add.s32 	%r10, %r9, %r1;
	mul.wide.u32 	%rd4, %r10, 4;
	add.s64 	%rd5, %rd3, %rd4;
	ld.global.u32 	%r11, [%rd5];
	add.s32 	%r12, %r10, %r32;
	mul.wide.u32 	%rd6, %r12, 4;
	add.s64 	%rd7, %rd3, %rd6;
	ld.global.u32 	%r13, [%rd7];
	add.s32 	%r14, %r13, %r11;
	shl.b32 	%r15, %r1, 2;
	mov.u32 	%r16, _ZZ15optimizedReducePiS_E5sdata;
	add.s32 	%r4, %r16, %r15;
	st.shared.u32 	[%r4], %r14;
	bar.sync 	0;
	setp.lt.u32 	%p1, %r32, 66;
	@%p1 bra 	$L__BB1_4;
$L__BB1_1:
	shr.u32 	%r6, %r32, 1;
	setp.ge.u32 	%p2, %r1, %r6;
	@%p2 bra 	$L__BB1_3;
	shl.b32 	%r17, %r6, 2;
	add.s32 	%r18, %r4, %r17;
	ld.shared.u32 	%r19, [%r18];
	ld.shared.u32 	%r20, [%r4];
	add.s32 	%r21, %r20, %r19;
	st.shared.u32 	[%r4], %r21;
$L__BB1_3:
	bar.sync 	0;
	setp.gt.u32 	%p3, %r32, 131;
	mov.u32 	%r32, %r6;
	@%p3 bra 	$L__BB1_1;
$L__BB1_4:
	setp.gt.u32 	%p4, %r1, 31;
	@%p4 bra 	$L__BB1_7;
	ld.shared.u32 	%r22, [%r4];
	shfl.sync.bfly.b32	%r23|%p5, %r22, 16, 31, -1;
	add.s32 	%r24, %r23, %r22;
	shfl.sync.bfly.b32	%r25|%p6, %r24, 8, 31, -1;
	add.s32 	%r26, %r24, %r25;
	shfl.sync.bfly.b32	%r27|%p7, %r26, 4, 31, -1;
	add.s32 	%r28, %r26, %r27;
	shfl.sync.bfly.b32	%r29|%p8, %r28, 2, 31, -1;
	add.s32 	%r30, %r28, %r29;
	shfl.sync.bfly.b32	%r31|%p9, %r30, 1, 31, -1;
	add.s32 	%r7, %r30, %r31;
	setp.ne.s32 	%p10, %r1, 0;
	@%p10 bra 	$L__BB1_7;
	cvta.to.global.u64 	%rd8, %rd1;
	mul.wide.u32 	%rd9, %r2, 4;
	add.s64 	%rd10, %rd8, %rd9;
	st.global.u32 	[%rd10], %r7;
$L__BB1_7:
	ret;

}


// ===== COMPILED SASS (sm_100) =====

	.target	sm_100

	.elftype	@"ET_EXEC"


//--------------------- .note.nv.tkinfo           --------------------------
	.section	.note.nv.tkinfo,"",@"SHT_NOTE"
	.sectionflags	@"SHF_NOTE_NV_TKINFO"
	.tkinfo
        /*0018*/ 	.word	0x00000002
        /*0030*/ 	.string	""
        /*0030*/ 	.string	"ptxas"
        /*0030*/ 	.string	"Cuda compilation tools, release 13.0, V13.0.88"
        /*0030*/ 	.string	"Build cuda_13.0.r13.0/compiler.36424714_0"
        /*0030*/ 	.string	"-arch sm_100 -m 64 "



//--------------------- .note.nv.cuinfo           --------------------------
	.section	.note.nv.cuinfo,"",@"SHT_NOTE"
	.sectionflags	@"SHF_NOTE_NV_CUINFO"
        /*0018*/ 	.short	0x0002
        /*001a*/ 	.short	0x0064
        /*001c*/ 	.short	0x0082
	.zero		2


//--------------------- .nv.info                  --------------------------
	.section	.nv.info,"",@"SHT_CUDA_INFO"
	.align	4


	//----- nvinfo : EIATTR_REGCOUNT
	.align		4
        /*0000*/ 	.byte	0x04, 0x2f
        /*0002*/ 	.short	(.L_1 - .L_0)
	.align		4
.L_0:
        /*0004*/ 	.word	index@(_Z14originalReducePiS_)
        /*0008*/ 	.word	0x0000000d


	//----- nvinfo : EIATTR_FRAME_SIZE
	.align		4
.L_1:
        /*000c*/ 	.byte	0x04, 0x11
        /*000e*/ 	.short	(.L_3 - .L_2)
	.align		4
.L_2:
        /*0010*/ 	.word	index@(_Z14originalReducePiS_)
        /*0014*/ 	.word	0x00000000


	//----- nvinfo : EIATTR_REGCOUNT
	.align		4
.L_3:
        /*0018*/ 	.byte	0x04, 0x2f
        /*001a*/ 	.short	(.L_5 - .L_4)
	.align		4
.L_4:
        /*001c*/ 	.word	index@(_Z15optimizedReducePiS_)
        /*0020*/ 	.word	0x0000000c


	//----- nvinfo : EIATTR_FRAME_SIZE
	.align		4
.L_5:
        /*0024*/ 	.byte	0x04, 0x11
        /*0026*/ 	.short	(.L_7 - .L_6)
	.align		4
.L_6:
        /*0028*/ 	.word	index@(_Z15optimizedReducePiS_)
        /*002c*/ 	.word	0x00000000


	//----- nvinfo : EIATTR_MIN_STACK_SIZE
	.align		4
.L_7:
        /*0030*/ 	.byte	0x04, 0x12
        /*0032*/ 	.short	(.L_9 - .L_8)
	.align		4
.L_8:
        /*0034*/ 	.word	index@(_Z15optimizedReducePiS_)
        /*0038*/ 	.word	0x00000000


	//----- nvinfo : EIATTR_MIN_STACK_SIZE
	.align		4
.L_9:
        /*003c*/ 	.byte	0x04, 0x12
        /*003e*/ 	.short	(.L_11 - .L_10)
	.align		4
.L_10:
        /*0040*/ 	.word	index@(_Z14originalReducePiS_)
        /*0044*/ 	.word	0x00000000
.L_11:


//--------------------- .nv.compat                --------------------------
	.section	.nv.compat,"",@"SHT_CUDA_COMPAT_INFO"
	.align	4
        /*0000*/ 	.byte	0x02, 0x09, 0x00, 0x00, 0x02, 0x02, 0x01, 0x00, 0x02, 0x05, 0x05, 0x00, 0x03, 0x07, 0x01, 0x01
        /*0010*/ 	.byte	0x02, 0x03, 0x00, 0x00, 0x02, 0x06, 0x01, 0x00, 0x04, 0x0b, 0x08, 0x00, 0x09, 0x00, 0x00, 0x00
        /*0020*/ 	.byte	0x00, 0x00, 0x00, 0x00


//--------------------- .nv.info._Z15optimizedReducePiS_ --------------------------
	.section	.nv.info._Z15optimizedReducePiS_,"",@"SHT_CUDA_INFO"
	.sectionflags	@""
	.align	4


	//----- nvinfo : EIATTR_CUDA_API_VERSION
	.align		4
        /*0000*/ 	.byte	0x04, 0x37
        /*0002*/ 	.short	(.L_13 - .L_12)
.L_12:
        /*0004*/ 	.word	0x00000082


	//----- nvinfo : EIATTR_KPARAM_INFO
	.align		4
.L_13:
        /*0008*/ 	.byte	0x04, 0x17
        /*000a*/ 	.short	(.L_15 - .L_14)
.L_14:
        /*000c*/ 	.word	0x00000000
        /*0010*/ 	.short	0x0001
        /*0012*/ 	.short	0x0008
        /*0014*/ 	.byte	0x00, 0xf5, 0x21, 0x00


	//----- nvinfo : EIATTR_KPARAM_INFO
	.align		4
.L_15:
        /*0018*/ 	.byte	0x04, 0x17
        /*001a*/ 	.short	(.L_17 - .L_16)
.L_16:
        /*001c*/ 	.word	0x00000000
        /*0020*/ 	.short	0x0000
        /*0022*/ 	.short	0x0000
        /*0024*/ 	.byte	0x00, 0xf5, 0x21, 0x00


	//----- nvinfo : EIATTR_SPARSE_MMA_MASK
	.align		4
.L_17:
        /*0028*/ 	.byte	0x03, 0x50
        /*002a*/ 	.short	0x0000


	//----- nvinfo : EIATTR_MAXREG_COUNT
	.align		4
        /*002c*/ 	.byte	0x03, 0x1b
        /*002e*/ 	.short	0x00ff


	//----- nvinfo : EIATTR_NUM_BARRIERS
	.align		4
        /*0030*/ 	.byte	0x02, 0x4c
        /*0032*/ 	.byte	0x01
	.zero		1


	//----- nvinfo : EIATTR_MERCURY_ISA_VERSION
	.align		4
        /*0034*/ 	.byte	0x03, 0x5f
        /*0036*/ 	.short	0x0101


	//----- nvinfo : EIATTR_COOP_GROUP_MASK_REGIDS
	.align		4
        /*0038*/ 	.byte	0x04, 0x29
        /*003a*/ 	.short	(.L_19 - .L_18)


	//   ....[0]....
.L_18:
        /*003c*/ 	.word	0xffffffff


	//   ....[1]....
        /*0040*/ 	.word	0xffffffff


	//   ....[2]....
        /*0044*/ 	.word	0xffffffff


	//   ....[3]....
        /*0048*/ 	.word	0xffffffff


	//   ....[4]....
        /*004c*/ 	.word	0xffffffff


	//----- nvinfo : EIATTR_COOP_GROUP_INSTR_OFFSETS
	.align		4
.L_19:
        /*0050*/ 	.byte	0x04, 0x28
        /*0052*/ 	.short	(.L_21 - .L_20)


	//   ....[0]....
.L_20:
        /*0054*/ 	.word	0x00000260


	//   ....[1]....
        /*0058*/ 	.word	0x00000280


	//   ....[2]....
        /*005c*/ 	.word	0x000002a0


	//   ....[3]....
        /*0060*/ 	.word	0x000002c0


	//   ....[4]....
        /*0064*/ 	.word	0x000002e0


	//----- nvinfo : EIATTR_VRC_CTA_INIT_COUNT
	.align		4
.L_21:
        /*0068*/ 	.byte	0x02, 0x4a
	.zero		1
	.zero		1


	//----- nvinfo : EIATTR_EXIT_INSTR_OFFSETS
	.align		4
        /*006c*/ 	.byte	0x04, 0x1c
        /*006e*/ 	.short	(.L_23 - .L_22)


	//   ....[0]....
.L_22:
        /*0070*/ 	.word	0x00000230


	//   ....[1]....
        /*0074*/ 	.word	0x000002f0


	//   ....[2]....
        /*0078*/ 	.word	0x00000340


	//----- nvinfo : EIATTR_CBANK_PARAM_SIZE
	.align		4
.L_23:
        /*007c*/ 	.byte	0x03, 0x19
        /*007e*/ 	.short	0x0010


	//----- nvinfo : EIATTR_PARAM_CBANK
	.align		4
        /*0080*/ 	.byte	0x04, 0x0a
        /*0082*/ 	.short	(.L_25 - .L_24)
	.align		4
.L_24:
        /*0084*/ 	.word	index@(.nv.constant0._Z15optimizedReducePiS_)
        /*0088*/ 	.short	0x0380
        /*008a*/ 	.short	0x0010


	//----- nvinfo : EIATTR_SW_WAR
	.align		4
.L_25:
        /*008c*/ 	.byte	0x04, 0x36
        /*008e*/ 	.short	(.L_27 - .L_26)
.L_26:
        /*0090*/ 	.word	0x00000008
.L_27:


//--------------------- .nv.info._Z14originalReducePiS_ --------------------------
	.section	.nv.info._Z14originalReducePiS_,"",@"SHT_CUDA_INFO"
	.sectionflags	@""
	.align	4


	//----- nvinfo : EIATTR_CUDA_API_VERSION
	.align		4
        /*0000*/ 	.byte	0x04, 0x37
        /*0002*/ 	.short	(.L_29 - .L_28)
.L_28:
        /*0004*/ 	.word	0x00000082


	//----- nvinfo : EIATTR_KPARAM_INFO
	.align		4
.L_29:
        /*0008*/ 	.byte	0x04, 0x17
        /*000a*/ 	.short	(.L_31 - .L_30)
.L_30:
        /*000c*/ 	.word	0x00000000
        /*0010*/ 	.short	0x0001
        /*0012*/ 	.short	0x0008
        /*0014*/ 	.byte	0x00, 0xf5, 0x21, 0x00


	//----- nvinfo : EIATTR_KPARAM_INFO
	.align		4
.L_31:
        /*0018*/ 	.byte	0x04, 0x17
        /*001a*/ 	.short	(.L_33 - .L_32)
.L_32:
        /*001c*/ 	.word	0x00000000
        /*0020*/ 	.short	0x0000
        /*0022*/ 	.short	0x0000
        /*0024*/ 	.byte	0x00, 0xf5, 0x21, 0x00


	//----- nvinfo : EIATTR_SPARSE_MMA_MASK
	.align		4
.L_33:
        /*0028*/ 	.byte	0x03, 0x50
        /*002a*/ 	.short	0x0000


	//----- nvinfo : EIATTR_MAXREG_COUNT
	.align		4
        /*002c*/ 	.byte	0x03, 0x1b
        /*002e*/ 	.short	0x00ff


	//----- nvinfo : EIATTR_NUM_BARRIERS
	.align		4
        /*0030*/ 	.byte	0x02, 0x4c
        /*0032*/ 	.byte	0x01
	.zero		1


	//----- nvinfo : EIATTR_MERCURY_ISA_VERSION
	.align		4
        /*0034*/ 	.byte	0x03, 0x5f
        /*0036*/ 	.short	0x0101


	//----- nvinfo : EIATTR_VRC_CTA_INIT_COUNT
	.align		4
        /*0038*/ 	.byte	0x02, 0x4a
	.zero		1
	.zero		1


	//----- nvinfo : EIATTR_EXIT_INSTR_OFFSETS
	.align		4
        /*003c*/ 	.byte	0x04, 0x1c
        /*003e*/ 	.short	(.L_35 - .L_34)


	//   ....[0]....
.L_34:
        /*0040*/ 	.word	0x00000230


	//   ....[1]....
        /*0044*/ 	.word	0x000003d0


	//   ....[2]....
        /*0048*/ 	.word	0x00000450


	//----- nvinfo : EIATTR_CBANK_PARAM_SIZE
	.align		4
.L_35:
        /*004c*/ 	.byte	0x03, 0x19
        /*004e*/ 	.short	0x0010


	//----- nvinfo : EIATTR_PARAM_CBANK
	.align		4
        /*0050*/ 	.byte	0x04, 0x0a
        /*0052*/ 	.short	(.L_37 - .L_36)
	.align		4
.L_36:
        /*0054*/ 	.word	index@(.nv.constant0._Z14originalReducePiS_)
        /*0058*/ 	.short	0x0380
        /*005a*/ 	.short	0x0010


	//----- nvinfo : EIATTR_SW_WAR
	.align		4
.L_37:
        /*005c*/ 	.byte	0x04, 0x36
        /*005e*/ 	.short	(.L_39 - .L_38)
.L_38:
        /*0060*/ 	.word	0x00000008
.L_39:


//--------------------- .nv.callgraph             --------------------------
	.section	.nv.callgraph,"",@"SHT_CUDA_CALLGRAPH"
	.align	4
	.sectionentsize	8
	.align		4
        /*0000*/ 	.word	0x00000000
	.align		4
        /*0004*/ 	.word	0xffffffff
	.align		4
        /*0008*/ 	.word	0x00000000
	.align		4
        /*000c*/ 	.word	0xfffffffe
	.align		4
        /*0010*/ 	.word	0x00000000
	.align		4
        /*0014*/ 	.word	0xfffffffd
	.align		4
        /*0018*/ 	.word	0x00000000
	.align		4
        /*001c*/ 	.word	0xfffffffc


//--------------------- .text._Z15optimizedReducePiS_ --------------------------
	.section	.text._Z15optimizedReducePiS_,"ax",@progbits
	.align	128
        .global         _Z15optimizedReducePiS_
        .type           _Z15optimizedReducePiS_,@function
        .size           _Z15optimizedReducePiS_,(.L_x_6 - _Z15optimizedReducePiS_)
        .other          _Z15optimizedReducePiS_,@"STO_CUDA_ENTRY STV_DEFAULT"
_Z15optimizedReducePiS_:
.text._Z15optimizedReducePiS_:
[----:B------:R-:W-:Y:S01]  /*0000*/  LDC R1, c[0x0][0x37c] ;  /* 0x0000df00ff017b82 */ /* 0x000fe20000000800 */
[----:B------:R-:W0:Y:S01]  /*0010*/  S2R R0, SR_CTAID.X ;  /* 0x0000000000007919 */ /* 0x000e220000002500 */
[----:B------:R-:W0:Y:S06]  /*0020*/  LDCU UR8, c[0x0][0x360] ;  /* 0x00006c00ff0877ac */ /* 0x000e2c0008000800 */
[----:B------:R-:W1:Y:S01]  /*0030*/  LDC.64 R4, c[0x0][0x380] ;  /* 0x0000e000ff047b82 */ /* 0x000e620000000a00 */
[----:B------:R-:W2:Y:S01]  /*0040*/  S2R R9, SR_TID.X ;  /* 0x0000000000097919 */ /* 0x000ea20000002100 */
[----:B------:R-:W3:Y:S01]  /*0050*/  LDCU.64 UR6, c[0x0][0x358] ;  /* 0x00006b00ff0677ac */ /* 0x000ee20008000a00 */
[----:B0-----:R-:W-:-:S04]  /*0060*/  IMAD R2, R0, UR8, RZ ;  /* 0x0000000800027c24 */ /* 0x001fc8000f8e02ff */
[----:B--2---:R-:W-:-:S04]  /*0070*/  IMAD R3, R2, 0x2, R9 ;  /* 0x0000000202037824 */ /* 0x004fc800078e0209 */
[C---:B------:R-:W-:Y:S02]  /*0080*/  VIADD R7, R3.reuse, UR8 ;  /* 0x0000000803077c36 */ /* 0x040fe40008000000 */
[----:B-1----:R-:W-:-:S04]  /*0090*/  IMAD.WIDE.U32 R2, R3, 0x4, R4 ;  /* 0x0000000403027825 */ /* 0x002fc800078e0004 */
[----:B------:R-:W-:Y:S02]  /*00a0*/  IMAD.WIDE.U32 R4, R7, 0x4, R4 ;  /* 0x0000000407047825 */ /* 0x000fe400078e0004 */
[----:B---3--:R-:W2:Y:S04]  /*00b0*/  LDG.E R2, desc[UR6][R2.64] ;  /* 0x0000000602027981 */ /* 0x008ea8000c1e1900 */
[----:B------:R-:W2:Y:S01]  /*00c0*/  LDG.E R5, desc[UR6][R4.64] ;  /* 0x0000000604057981 */ /* 0x000ea2000c1e1900 */
[----:B------:R-:W0:Y:S01]  /*00d0*/  S2UR UR5, SR_CgaCtaId ;  /* 0x00000000000579c3 */ /* 0x000e220000008800 */
[----:B------:R-:W-:Y:S01]  /*00e0*/  UMOV UR4, 0x400 ;  /* 0x0000040000047882 */ /* 0x000fe20000000000 */
[----:B------:R-:W-:Y:S01]  /*00f0*/  UISETP.GE.U32.AND UP0, UPT, UR8, 0x42, UPT ;  /* 0x000000420800788c */ /* 0x000fe2000bf06070 */
[----:B------:R-:W-:Y:S01]  /*0100*/  ISETP.GT.U32.AND P0, PT, R9, 0x1f, PT ;  /* 0x0000001f0900780c */ /* 0x000fe20003f04070 */
[----:B0-----:R-:W-:-:S06]  /*0110*/  ULEA UR4, UR5, UR4, 0x18 ;  /* 0x0000000405047291 */ /* 0x001fcc000f8ec0ff */
[----:B------:R-:W-:Y:S02]  /*0120*/  LEA R7, R9, UR4, 0x2 ;  /* 0x0000000409077c11 */ /* 0x000fe4000f8e10ff */
[----:B--2---:R-:W-:-:S05]  /*0130*/  IADD3 R6, PT, PT, R2, R5, RZ ;  /* 0x0000000502067210 */ /* 0x004fca0007ffe0ff */
[----:B------:R0:W-:Y:S01]  /*0140*/  STS [R7], R6 ;  /* 0x0000000607007388 */ /* 0x0001e20000000800 */
[----:B------:R-:W-:Y:S06]  /*0150*/  BAR.SYNC.DEFER_BLOCKING 0x0 ;  /* 0x0000000000007b1d */ /* 0x000fec0000010000 */
[----:B------:R-:W-:Y:S05]  /*0160*/  BRA.U !UP0, `(.L_x_0) ;  /* 0x0000000108307547 */ /* 0x000fea000b800000 */
[----:B------:R-:W-:-:S07]  /*0170*/  IMAD.U32 R2, RZ, RZ, UR8 ;  /* 0x00000008ff027e24 */ /* 0x000fce000f8e00ff */
.L_x_1:
[----:B0-----:R-:W-:-:S04]  /*0180*/  SHF.R.U32.HI R6, RZ, 0x1, R2 ;  /* 0x00000001ff067819 */ /* 0x001fc80000011602 */
[----:B------:R-:W-:-:S13]  /*0190*/  ISETP.GE.U32.AND P1, PT, R9, R6, PT ;  /* 0x000000060900720c */ /* 0x000fda0003f26070 */
[----:B------:R-:W-:Y:S01]  /*01a0*/  @!P1 LEA R3, R6, R7, 0x2 ;  /* 0x0000000706039211 */ /* 0x000fe200078e10ff */
[----:B------:R-:W-:Y:S05]  /*01b0*/  @!P1 LDS R4, [R7] ;  /* 0x0000000007049984 */ /* 0x000fea0000000800 */
[----:B------:R-:W0:Y:S02]  /*01c0*/  @!P1 LDS R3, [R3] ;  /* 0x0000000003039984 */ /* 0x000e240000000800 */
[----:B0-----:R-:W-:-:S05]  /*01d0*/  @!P1 IMAD.IADD R4, R3, 0x1, R4 ;  /* 0x0000000103049824 */ /* 0x001fca00078e0204 */
[----:B------:R1:W-:Y:S01]  /*01e0*/  @!P1 STS [R7], R4 ;  /* 0x0000000407009388 */ /* 0x0003e20000000800 */
[----:B------:R-:W-:Y:S01]  /*01f0*/  BAR.SYNC.DEFER_BLOCKING 0x0 ;  /* 0x0000000000007b1d */ /* 0x000fe20000010000 */
[----:B------:R-:W-:Y:S02]  /*0200*/  ISETP.GT.U32.AND P1, PT, R2, 0x83, PT ;  /* 0x000000830200780c */ /* 0x000fe40003f24070 */
[----:B------:R-:W-:-:S11]  /*0210*/  MOV R2, R6 ;  /* 0x0000000600027202 */ /* 0x000fd60000000f00 */
[----:B-1----:R-:W-:Y:S05]  /*0220*/  @P1 BRA `(.L_x_1) ;  /* 0xfffffffc00d41947 */ /* 0x002fea000383ffff */
.L_x_0:
[----:B------:R-:W-:Y:S05]  /*0230*/  @P0 EXIT ;  /* 0x000000000000094d */ /* 0x000fea0003800000 */
[----:B0-----:R-:W0:Y:S01]  /*0240*/  LDS R7, [R7] ;  /* 0x0000000007077984 */ /* 0x001e220000000800 */
[----:B------:R-:W-:-:S03]  /*0250*/  ISETP.NE.AND P0, PT, R9, RZ, PT ;  /* 0x000000ff0900720c */ /* 0x000fc60003f05270 */
[----:B0-----:R-:W0:Y:S02]  /*0260*/  SHFL.BFLY PT, R2, R7, 0x10, 0x1f ;  /* 0x0e001f0007027f89 */ /* 0x001e2400000e0000 */
[----:B0-----:R-:W-:-:S05]  /*0270*/  IMAD.IADD R2, R7, 0x1, R2 ;  /* 0x0000000107027824 */ /* 0x001fca00078e0202 */
[----:B------:R-:W0:Y:S02]  /*0280*/  SHFL.BFLY PT, R3, R2, 0x8, 0x1f ;  /* 0x0d001f0002037f89 */ /* 0x000e2400000e0000 */
[----:B0-----:R-:W-:-:S05]  /*0290*/  IADD3 R3, PT, PT, R2, R3, RZ ;  /* 0x0000000302037210 */ /* 0x001fca0007ffe0ff */
[----:B------:R-:W0:Y:S02]  /*02a0*/  SHFL.BFLY PT, R4, R3, 0x4, 0x1f ;  /* 0x0c801f0003047f89 */ /* 0x000e2400000e0000 */
[----:B0-----:R-:W-:-:S05]  /*02b0*/  IMAD.IADD R4, R3, 0x1, R4 ;  /* 0x0000000103047824 */ /* 0x001fca00078e0204 */
[----:B------:R-:W0:Y:S02]  /*02c0*/  SHFL.BFLY PT, R5, R4, 0x2, 0x1f ;  /* 0x0c401f0004057f89 */ /* 0x000e2400000e0000 */
[----:B0-----:R-:W-:-:S05]  /*02d0*/  IADD3 R5, PT, PT, R4, R5, RZ ;  /* 0x0000000504057210 */ /* 0x001fca0007ffe0ff */
[----:B------:R0:W1:Y:S01]  /*02e0*/  SHFL.BFLY PT, R6, R5, 0x1, 0x1f ;  /* 0x0c201f0005067f89 */ /* 0x00006200000e0000 */
[----:B------:R-:W-:Y:S05]  /*02f0*/  @P0 EXIT ;  /* 0x000000000000094d */ /* 0x000fea0003800000 */
[----:B------:R-:W2:Y:S01]  /*0300*/  LDC.64 R2, c[0x0][0x388] ;  /* 0x0000e200ff027b82 */ /* 0x000ea20000000a00 */
[----:B01----:R-:W-:Y:S02]  /*0310*/  IMAD.IADD R5, R5, 0x1, R6 ;  /* 0x0000000105057824 */ /* 0x003fe400078e0206 */
[----:B--2---:R-:W-:-:S05]  /*0320*/  IMAD.WIDE.U32 R2, R0, 0x4, R2 ;  /* 0x0000000400027825 */ /* 0x004fca00078e0002 */
[----:B------:R-:W-:Y:S01]  /*0330*/  STG.E desc[UR6][R2.64], R5 ;  /* 0x0000000502007986 */ /* 0x000fe2000c101906 */
[----:B------:R-:W-:Y:S05]  /*0340*/  EXIT ;  /* 0x000000000000794d */ /* 0x000fea0003800000 */
.L_x_2:
[----:B------:R-:W-:-:S00]  /*0350*/  BRA `(.L_x_2) ;  /* 0xfffffffc00fc7947 */ /* 0x000fc0000383ffff */
[----:B------:R-:W-:-:S00]  /*0360*/  NOP ;  /* 0x0000000000007918 */ /* 0x000fc00000000000 */
        /* <DEDUP_REMOVED lines=9> */
.L_x_6:


//--------------------- .text._Z14originalReducePiS_ --------------------------
	.section	.text._Z14originalReducePiS_,"ax",@progbits
	.align	128
        .global         _Z14originalReducePiS_
        .type           _Z14originalReducePiS_,@function
        .size           _Z14originalReducePiS_,(.L_x_7 - _Z14originalReducePiS_)
        .other          _Z14originalReducePiS_,@"STO_CUDA_ENTRY STV_DEFAULT"
_Z14originalReducePiS_:
.text._Z14originalReducePiS_:
        /* <DEDUP_REMOVED lines=8> */
[C---:B-1----:R-:W-:Y:S01]  /*0080*/  IMAD.WIDE.U32 R4, R3.reuse, 0x4, R6 ;  /* 0x0000000403047825 */ /* 0x042fe200078e0006 */
[----:B------:R-:W-:-:S05]  /*0090*/  IADD3 R9, PT, PT, R3, UR8, RZ ;  /* 0x0000000803097c10 */ /* 0x000fca000fffe0ff */
[----:B------:R-:W-:Y:S01]  /*00a0*/  IMAD.WIDE.U32 R6, R9, 0x4, R6 ;  /* 0x0000000409067825 */ /* 0x000fe200078e0006 */
[----:B---3--:R-:W2:Y:S05]  /*00b0*/  LDG.E R4, desc[UR6][R4.64] ;  /* 0x0000000604047981 */ /* 0x008eaa000c1e1900 */
[----:B------:R-:W2:Y:S01]  /*00c0*/  LDG.E R7, desc[UR6][R6.64] ;  /* 0x0000000606077981 */ /* 0x000ea2000c1e1900 */
[----:B------:R-:W0:Y:S01]  /*00d0*/  S2UR UR5, SR_CgaCtaId ;  /* 0x00000000000579c3 */ /* 0x000e220000008800 */
[----:B------:R-:W-:Y:S01]  /*00e0*/  UMOV UR4, 0x400 ;  /* 0x0000040000047882 */ /* 0x000fe20000000000 */
[----:B------:R-:W-:Y:S01]  /*00f0*/  UISETP.GE.U32.AND UP0, UPT, UR8, 0x42, UPT ;  /* 0x000000420800788c */ /* 0x000fe2000bf06070 */
[----:B------:R-:W-:Y:S01]  /*0100*/  ISETP.GT.U32.AND P0, PT, R2, 0x1f, PT ;  /* 0x0000001f0200780c */ /* 0x000fe20003f04070 */
[----:B0-----:R-:W-:-:S06]  /*0110*/  ULEA UR4, UR5, UR4, 0x18 ;  /* 0x0000000405047291 */ /* 0x001fcc000f8ec0ff */
[----:B------:R-:W-:Y:S01]  /*0120*/  LEA R3, R2, UR4, 0x2 ;  /* 0x0000000402037c11 */ /* 0x000fe2000f8e10ff */
[----:B--2---:R-:W-:-:S05]  /*0130*/  IMAD.IADD R8, R4, 0x1, R7 ;  /* 0x0000000104087824 */ /* 0x004fca00078e0207 */
[----:B------:R0:W-:Y:S01]  /*0140*/  STS [R3], R8 ;  /* 0x0000000803007388 */ /* 0x0001e20000000800 */
[----:B------:R-:W-:Y:S06]  /*0150*/  BAR.SYNC.DEFER_BLOCKING 0x0 ;  /* 0x0000000000007b1d */ /* 0x000fec0000010000 */
[----:B------:R-:W-:Y:S05]  /*0160*/  BRA.U !UP0, `(.L_x_3) ;  /* 0x0000000108307547 */ /* 0x000fea000b800000 */
[----:B------:R-:W-:-:S07]  /*0170*/  MOV R4, UR8 ;  /* 0x0000000800047c02 */ /* 0x000fce0008000f00 */
.L_x_4:
[----:B------:R-:W-:-:S04]  /*0180*/  SHF.R.U32.HI R7, RZ, 0x1, R4 ;  /* 0x00000001ff077819 */ /* 0x000fc80000011604 */
[----:B------:R-:W-:-:S13]  /*0190*/  ISETP.GE.U32.AND P1, PT, R2, R7, PT ;  /* 0x000000070200720c */ /* 0x000fda0003f26070 */
[----:B------:R-:W-:Y:S01]  /*01a0*/  @!P1 IMAD R5, R7, 0x4, R3 ;  /* 0x0000000407059824 */ /* 0x000fe200078e0203 */
[----:B------:R-:W-:Y:S05]  /*01b0*/  @!P1 LDS R6, [R3] ;  /* 0x0000000003069984 */ /* 0x000fea0000000800 */
[----:B------:R-:W1:Y:S02]  /*01c0*/  @!P1 LDS R5, [R5] ;  /* 0x0000000005059984 */ /* 0x000e640000000800 */
[----:B-1----:R-:W-:-:S05]  /*01d0*/  @!P1 IADD3 R6, PT, PT, R5, R6, RZ ;  /* 0x0000000605069210 */ /* 0x002fca0007ffe0ff */
[----:B------:R1:W-:Y:S01]  /*01e0*/  @!P1 STS [R3], R6 ;  /* 0x0000000603009388 */ /* 0x0003e20000000800 */
[----:B------:R-:W-:Y:S01]  /*01f0*/  BAR.SYNC.DEFER_BLOCKING 0x0 ;  /* 0x0000000000007b1d */ /* 0x000fe20000010000 */
[----:B------:R-:W-:Y:S01]  /*0200*/  ISETP.GT.U32.AND P1, PT, R4, 0x83, PT ;  /* 0x000000830400780c */ /* 0x000fe20003f24070 */
[----:B------:R-:W-:-:S12]  /*0210*/  IMAD.MOV.U32 R4, RZ, RZ, R7 ;  /* 0x000000ffff047224 */ /* 0x000fd800078e0007 */
[----:B-1----:R-:W-:Y:S05]  /*0220*/  @P1 BRA `(.L_x_4) ;  /* 0xfffffffc00d41947 */ /* 0x002fea000383ffff */
.L_x_3:
[----:B------:R-:W-:Y:S05]  /*0230*/  @P0 EXIT ;  /* 0x000000000000094d */ /* 0x000fea0003800000 */
[----:B------:R-:W-:Y:S01]  /*0240*/  LDS R4, [R3+0x80] ;  /* 0x0000800003047984 */ /* 0x000fe20000000800 */
[----:B------:R-:W-:-:S03]  /*0250*/  ISETP.NE.AND P0, PT, R2, RZ, PT ;  /* 0x000000ff0200720c */ /* 0x000fc60003f05270 */
[----:B------:R-:W1:Y:S02]  /*0260*/  LDS R5, [R3] ;  /* 0x0000000003057984 */ /* 0x000e640000000800 */
[----:B-1----:R-:W-:-:S05]  /*0270*/  IADD3 R4, PT, PT, R4, R5, RZ ;  /* 0x0000000504047210 */ /* 0x002fca0007ffe0ff */
[----:B------:R-:W-:Y:S04]  /*0280*/  STS [R3], R4 ;  /* 0x0000000403007388 */ /* 0x000fe80000000800 */
[----:B------:R-:W-:Y:S04]  /*0290*/  LDS R5, [R3+0x40] ;  /* 0x0000400003057984 */ /* 0x000fe80000000800 */
[----:B------:R-:W1:Y:S02]  /*02a0*/  LDS R6, [R3] ;  /* 0x0000000003067984 */ /* 0x000e640000000800 */
[----:B-1----:R-:W-:-:S05]  /*02b0*/  IMAD.IADD R6, R5, 0x1, R6 ;  /* 0x0000000105067824 */ /* 0x002fca00078e0206 */
[----:B------:R-:W-:Y:S04]  /*02c0*/  STS [R3], R6 ;  /* 0x0000000603007388 */ /* 0x000fe80000000800 */
[----:B------:R-:W-:Y:S04]  /*02d0*/  LDS R5, [R3+0x20] ;  /* 0x0000200003057984 */ /* 0x000fe80000000800 */
[----:B0-----:R-:W0:Y:S02]  /*02e0*/  LDS R8, [R3] ;  /* 0x0000000003087984 */ /* 0x001e240000000800 */
[----:B0-----:R-:W-:-:S05]  /*02f0*/  IADD3 R8, PT, PT, R5, R8, RZ ;  /* 0x0000000805087210 */ /* 0x001fca0007ffe0ff */
[----:B------:R-:W-:Y:S04]  /*0300*/  STS [R3], R8 ;  /* 0x0000000803007388 */ /* 0x000fe80000000800 */
[----:B------:R-:W-:Y:S04]  /*0310*/  LDS R5, [R3+0x10] ;  /* 0x0000100003057984 */ /* 0x000fe80000000800 */
[----:B------:R-:W0:Y:S02]  /*0320*/  LDS R10, [R3] ;  /* 0x00000000030a7984 */ /* 0x000e240000000800 */
[----:B0-----:R-:W-:-:S05]  /*0330*/  IMAD.IADD R10, R5, 0x1, R10 ;  /* 0x00000001050a7824 */ /* 0x001fca00078e020a */
[----:B------:R-:W-:Y:S04]  /*0340*/  STS [R3], R10 ;  /* 0x0000000a03007388 */ /* 0x000fe80000000800 */
[----:B------:R-:W-:Y:S04]  /*0350*/  LDS R4, [R3+0x8] ;  /* 0x0000080003047984 */ /* 0x000fe80000000800 */
[----:B------:R-:W0:Y:S02]  /*0360*/  LDS R5, [R3] ;  /* 0x0000000003057984 */ /* 0x000e240000000800 */
[----:B0-----:R-:W-:-:S05]  /*0370*/  IADD3 R4, PT, PT, R4, R5, RZ ;  /* 0x0000000504047210 */ /* 0x001fca0007ffe0ff */
[----:B------:R-:W-:Y:S04]  /*0380*/  STS [R3], R4 ;  /* 0x0000000403007388 */ /* 0x000fe80000000800 */
[----:B------:R-:W-:Y:S04]  /*0390*/  LDS R5, [R3+0x4] ;  /* 0x0000040003057984 */ /* 0x000fe80000000800 */
[----:B------:R-:W0:Y:S02]  /*03a0*/  LDS R6, [R3] ;  /* 0x0000000003067984 */ /* 0x000e240000000800 */
[----:B0-----:R-:W-:-:S05]  /*03b0*/  IMAD.IADD R6, R5, 0x1, R6 ;  /* 0x0000000105067824 */ /* 0x001fca00078e0206 */
[----:B------:R0:W-:Y:S01]  /*03c0*/  STS [R3], R6 ;  /* 0x0000000603007388 */ /* 0x0001e20000000800 */
[----:B------:R-:W-:Y:S05]  /*03d0*/  @P0 EXIT ;  /* 0x000000000000094d */ /* 0x000fea0003800000 */
[----:B------:R-:W1:Y:S01]  /*03e0*/  S2UR UR5, SR_CgaCtaId ;  /* 0x00000000000579c3 */ /* 0x000e620000008800 */
[----:B------:R-:W-:-:S07]  /*03f0*/  UMOV UR4, 0x400 ;  /* 0x0000040000047882 */ /* 0x000fce0000000000 */
[----:B0-----:R-:W0:Y:S01]  /*0400*/  LDC.64 R2, c[0x0][0x388] ;  /* 0x0000e200ff027b82 */ /* 0x001e220000000a00 */
[----:B-1----:R-:W-:Y:S01]  /*0410*/  ULEA UR4, UR5, UR4, 0x18 ;  /* 0x0000000405047291 */ /* 0x002fe2000f8ec0ff */
[----:B0-----:R-:W-:-:S08]  /*0420*/  IMAD.WIDE.U32 R2, R0, 0x4, R2 ;  /* 0x0000000400027825 */ /* 0x001fd000078e0002 */
[----:B------:R-:W0:Y:S04]  /*0430*/  LDS R5, [UR4] ;  /* 0x00000004ff057984 */ /* 0x000e280008000800 */
[----:B0-----:R-:W-:Y:S01]  /*0440*/  STG.E desc[UR6][R2.64], R5 ;  /* 0x0000000502007986 */ /* 0x001fe2000c101906 */
[----:B------:R-:W-:Y:S05]  /*0450*/  EXIT ;  /* 0x000000000000794d */ /* 0x000fea0003800000 */
.L_x_5:
        /* <DEDUP_REMOVED lines=10> */
.L_x_7:


//--------------------- .nv.shared._Z15optimizedReducePiS_ --------------------------
	.section	.nv.shared._Z15optimizedReducePiS_,"aw",@nobits
	.sectionflags	@""
	.align	4
.nv.shared._Z15optimizedReducePiS_:
	.zero		3072


//--------------------- .nv.shared.reserved.0     --------------------------
	.section	.nv.shared.reserved.0,"aw",@nobits
	.weak		__nv_reservedSMEM_offset_0_alias
	.size		__nv_reservedSMEM_offset_0_alias, 0, 64
	.other		__nv_reservedSMEM_offset_0_alias,@"STO_CUDA_RESERVED_SHARED STV_DEFAULT"
__nv_reservedSMEM_offset_0_alias:
	.zero		0
	.zero		64


//--------------------- .nv.shared._Z14originalReducePiS_ --------------------------
	.section	.nv.shared._Z14originalReducePiS_,"aw",@nobits
	.sectionflags	@""
	.align	4
.nv.shared._Z14originalReducePiS_:
	.zero		3072


//--------------------- .nv.constant0._Z15optimizedReducePiS_ --------------------------
	.section	.nv.constant0._Z15optimizedReducePiS_,"a",@progbits
	.sectionflags	@""
	.align	4
.nv.constant0._Z15optimizedReducePiS_:
	.zero		912


//--------------------- .nv.constant0._Z14originalReducePiS_ --------------------------
	.section	.nv.constant0._Z14originalReducePiS_,"a",@progbits
	.sectionflags	@""
	.align	4
.nv.constant0._Z14originalReducePiS_:
	.zero		912


//--------------------- SYMBOLS --------------------------

	.type		.nv.reservedSmem.offset0,@object
	.size		.nv.reservedSmem.offset0,0x4
	.type		.nv.reservedSmem.cap,@object
	.size		.nv.reservedSmem.cap,0x4
